	.headerflags	@"EF_CUDA_TEXMODE_UNIFIED EF_CUDA_64BIT_ADDRESS EF_CUDA_ACCELERATORS EF_CUDA_SM90 EF_CUDA_VIRTUAL_SM(EF_CUDA_SM90)"
	.elftype	@"ET_EXEC"


//--------------------- .nv.info                  --------------------------
	.section	.nv.info,"",@"SHT_CUDA_INFO"
	.align	4


	//----- nvinfo : EIATTR_REGCOUNT
	.align		4
        /*0000*/ 	.byte	0x04, 0x2f
        /*0002*/ 	.short	(.L_3 - .L_2)
	.align		4
.L_2:
        /*0004*/ 	.word	index@(triton_poi_fused__native_batch_norm_legit_no_training_relu_5)
        /*0008*/ 	.word	0x00000011


	//----- nvinfo : EIATTR_MIN_STACK_SIZE
	.align		4
.L_3:
        /*000c*/ 	.byte	0x04, 0x12
        /*000e*/ 	.short	(.L_5 - .L_4)
	.align		4
.L_4:
        /*0010*/ 	.word	index@(triton_poi_fused__native_batch_norm_legit_no_training_relu_5)
        /*0014*/ 	.word	0x00000000


	//----- nvinfo : EIATTR_FRAME_SIZE
	.align		4
.L_5:
        /*0018*/ 	.byte	0x04, 0x11
        /*001a*/ 	.short	(.L_7 - .L_6)
	.align		4
.L_6:
        /*001c*/ 	.word	index@(triton_poi_fused__native_batch_norm_legit_no_training_relu_5)
        /*0020*/ 	.word	0x00000000


	//----- nvinfo : EIATTR_MIN_STACK_SIZE
	.align		4
.L_7:
        /*0024*/ 	.byte	0x04, 0x12
        /*0026*/ 	.short	(.L_9 - .L_8)
	.align		4
.L_8:
        /*0028*/ 	.word	index@(triton_poi_fused__native_batch_norm_legit_no_training_relu_5)
        /*002c*/ 	.word	0x00000000
.L_9:


//--------------------- .nv.info.triton_poi_fused__native_batch_norm_legit_no_training_relu_5 --------------------------
	.section	.nv.info.triton_poi_fused__native_batch_norm_legit_no_training_relu_5,"",@"SHT_CUDA_INFO"
	.sectionflags	@""
	.align	4


	//----- nvinfo : EIATTR_CUDA_API_VERSION
	.align		4
        /*0000*/ 	.byte	0x04, 0x37
        /*0002*/ 	.short	(.L_11 - .L_10)
.L_10:
        /*0004*/ 	.word	0x0000007c


	//----- nvinfo : EIATTR_KPARAM_INFO
	.align		4
.L_11:
        /*0008*/ 	.byte	0x04, 0x17
        /*000a*/ 	.short	(.L_13 - .L_12)
.L_12:
        /*000c*/ 	.word	0x00000000
        /*0010*/ 	.short	0x0006
        /*0012*/ 	.short	0x0030
        /*0014*/ 	.byte	0x00, 0xf0, 0x11, 0x00


	//----- nvinfo : EIATTR_KPARAM_INFO
	.align		4
.L_13:
        /*0018*/ 	.byte	0x04, 0x17
        /*001a*/ 	.short	(.L_15 - .L_14)
.L_14:
        /*001c*/ 	.word	0x00000000
        /*0020*/ 	.short	0x0005
        /*0022*/ 	.short	0x0028
        /*0024*/ 	.byte	0x00, 0xf4, 0x21, 0x00


	//----- nvinfo : EIATTR_KPARAM_INFO
	.align		4
.L_15:
        /*0028*/ 	.byte	0x04, 0x17
        /*002a*/ 	.short	(.L_17 - .L_16)
.L_16:
        /*002c*/ 	.word	0x00000000
        /*0030*/ 	.short	0x0004
        /*0032*/ 	.short	0x0020
        /*0034*/ 	.byte	0x00, 0xf4, 0x21, 0x00


	//----- nvinfo : EIATTR_KPARAM_INFO
	.align		4
.L_17:
        /*0038*/ 	.byte	0x04, 0x17
        /*003a*/ 	.short	(.L_19 - .L_18)
.L_18:
        /*003c*/ 	.word	0x00000000
        /*0040*/ 	.short	0x0003
        /*0042*/ 	.short	0x0018
        /*0044*/ 	.byte	0x00, 0xf4, 0x21, 0x00


	//----- nvinfo : EIATTR_KPARAM_INFO
	.align		4
.L_19:
        /*0048*/ 	.byte	0x04, 0x17
        /*004a*/ 	.short	(.L_21 - .L_20)
.L_20:
        /*004c*/ 	.word	0x00000000
        /*0050*/ 	.short	0x0002
        /*0052*/ 	.short	0x0010
        /*0054*/ 	.byte	0x00, 0xf4, 0x21, 0x00


	//----- nvinfo : EIATTR_KPARAM_INFO
	.align		4
.L_21:
        /*0058*/ 	.byte	0x04, 0x17
        /*005a*/ 	.short	(.L_23 - .L_22)
.L_22:
        /*005c*/ 	.word	0x00000000
        /*0060*/ 	.short	0x0001
        /*0062*/ 	.short	0x0008
        /*0064*/ 	.byte	0x00, 0xf4, 0x21, 0x00


	//----- nvinfo : EIATTR_KPARAM_INFO
	.align		4
.L_23:
        /*0068*/ 	.byte	0x04, 0x17
        /*006a*/ 	.short	(.L_25 - .L_24)
.L_24:
        /*006c*/ 	.word	0x00000000
        /*0070*/ 	.short	0x0000
        /*0072*/ 	.short	0x0000
        /*0074*/ 	.byte	0x00, 0xf4, 0x21, 0x00


	//----- nvinfo : EIATTR_SPARSE_MMA_MASK
	.align		4
.L_25:
        /*0078*/ 	.byte	0x03, 0x50
        /*007a*/ 	.short	0x0000


	//----- nvinfo : EIATTR_MAXREG_COUNT
	.align		4
        /*007c*/ 	.byte	0x03, 0x1b
        /*007e*/ 	.short	0x00ff


	//----- nvinfo : EIATTR_EXIT_INSTR_OFFSETS
	.align		4
        /*0080*/ 	.byte	0x04, 0x1c
        /*0082*/ 	.short	(.L_27 - .L_26)


	//   ....[0]....
.L_26:
        /*0084*/ 	.word	0x000003b0


	//----- nvinfo : EIATTR_REQNTID
	.align		4
.L_27:
        /*0088*/ 	.byte	0x04, 0x10
        /*008a*/ 	.short	(.L_29 - .L_28)
.L_28:
        /*008c*/ 	.word	0x00000100
        /*0090*/ 	.word	0x00000001
        /*0094*/ 	.word	0x00000001


	//----- nvinfo : EIATTR_CBANK_PARAM_SIZE
	.align		4
.L_29:
        /*0098*/ 	.byte	0x03, 0x19
        /*009a*/ 	.short	0x0034


	//----- nvinfo : EIATTR_PARAM_CBANK
	.align		4
        /*009c*/ 	.byte	0x04, 0x0a
        /*009e*/ 	.short	(.L_31 - .L_30)
	.align		4
.L_30:
        /*00a0*/ 	.word	index@(.nv.constant0.triton_poi_fused__native_batch_norm_legit_no_training_relu_5)
        /*00a4*/ 	.short	0x0210
        /*00a6*/ 	.short	0x0034


	//----- nvinfo : EIATTR_SW_WAR
	.align		4
.L_31:
        /*00a8*/ 	.byte	0x04, 0x36
        /*00aa*/ 	.short	(.L_33 - .L_32)
.L_32:
        /*00ac*/ 	.word	0x00000008
.L_33:


//--------------------- .nv.callgraph             --------------------------
	.section	.nv.callgraph,"",@"SHT_CUDA_CALLGRAPH"
	.align	4
	.sectionentsize	8
	.align		4
        /*0000*/ 	.word	0x00000000
	.align		4
        /*0004*/ 	.word	0xffffffff
	.align		4
        /*0008*/ 	.word	0x00000000
	.align		4
        /*000c*/ 	.word	0xfffffffe
	.align		4
        /*0010*/ 	.word	0x00000000
	.align		4
        /*0014*/ 	.word	0xfffffffd
	.align		4
        /*0018*/ 	.word	0x00000000
	.align		4
        /*001c*/ 	.word	0xfffffffc


//--------------------- .nv.constant4             --------------------------
	.section	.nv.constant4,"a",@progbits
	.align	8
	.align		8
.nv.constant4:
        /*0000*/ 	.dword	_$_str
	.align		8
        /*0008*/ 	.dword	_$_str_$_2


//--------------------- .text.triton_poi_fused__native_batch_norm_legit_no_training_relu_5 --------------------------
	.section	.text.triton_poi_fused__native_batch_norm_legit_no_training_relu_5,"ax",@progbits
	.align	128
        .global         triton_poi_fused__native_batch_norm_legit_no_training_relu_5
        .type           triton_poi_fused__native_batch_norm_legit_no_training_relu_5,@function
        .size           triton_poi_fused__native_batch_norm_legit_no_training_relu_5,(.L_x_1 - triton_poi_fused__native_batch_norm_legit_no_training_relu_5)
        .other          triton_poi_fused__native_batch_norm_legit_no_training_relu_5,@"STO_CUDA_ENTRY STV_DEFAULT"
triton_poi_fused__native_batch_norm_legit_no_training_relu_5:
.text.triton_poi_fused__native_batch_norm_legit_no_training_relu_5:
[----:B------:R-:W-:Y:S01]  /*0000*/  LDC R1, c[0x0][0x28] ;  /* 0x00000a00ff017b82 */ /* 0x000fe20000000800 */
[----:B------:R-:W1:Y:S07]  /*0010*/  S2R R0, SR_TID.X ;  /* 0x0000000000007919 */ /* 0x000e6e0000002100 */
[----:B------:R-:W2:Y:S01]  /*0020*/  LDC.64 R6, c[0x0][0x220] ;  /* 0x00008800ff067b82 */ /* 0x000ea20000000a00 */
[----:B------:R-:W-:Y:S01]  /*0030*/  ULDC.64 UR4, c[0x0][0x208] ;  /* 0x0000820000047ab9 */ /* 0x000fe20000000a00 */
[----:B------:R-:W3:Y:S06]  /*0040*/  S2R R5, SR_CTAID.X ;  /* 0x0000000000057919 */ /* 0x000eec0000002500 */
[----:B------:R-:W4:Y:S08]  /*0050*/  LDC.64 R8, c[0x0][0x228] ;  /* 0x00008a00ff087b82 */ /* 0x000f300000000a00 */
[----:B------:R-:W5:Y:S01]  /*0060*/  LDC.64 R10, c[0x0][0x230] ;  /* 0x00008c00ff0a7b82 */ /* 0x000f620000000a00 */
[----:B-1----:R-:W-:-:S02]  /*0070*/  SHF.L.U32 R0, R0, 0x1, RZ ;  /* 0x0000000100007819 */ /* 0x002fc400000006ff */
[----:B---3--:R-:W-:Y:S02]  /*0080*/  SHF.R.S32.HI R3, RZ, 0x16, R5 ;  /* 0x00000016ff037819 */ /* 0x008fe40000011405 */
[----:B------:R-:W-:Y:S02]  /*0090*/  LOP3.LUT R0, R0, 0x1fe, RZ, 0xc0, !PT ;  /* 0x000001fe00007812 */ /* 0x000fe400078ec0ff */
[----:B------:R-:W-:Y:S02]  /*00a0*/  SGXT R3, R3, 0x1 ;  /* 0x000000010303781a */ /* 0x000fe40000000200 */
[----:B------:R-:W-:Y:S02]  /*00b0*/  LEA R0, R5, R0, 0x9 ;  /* 0x0000000005007211 */ /* 0x000fe400078e48ff */
[----:B------:R-:W1:Y:S02]  /*00c0*/  LDC.64 R4, c[0x0][0x218] ;  /* 0x00008600ff047b82 */ /* 0x000e640000000a00 */
[----:B------:R-:W-:-:S04]  /*00d0*/  LEA.HI R3, R3, R0, RZ, 0xc ;  /* 0x0000000003037211 */ /* 0x000fc800078f60ff */
[----:B------:R-:W-:-:S04]  /*00e0*/  SHF.R.S32.HI R3, RZ, 0xc, R3 ;  /* 0x0000000cff037819 */ /* 0x000fc80000011403 */
[----:B------:R-:W-:-:S04]  /*00f0*/  LEA.HI R2, R3, R3, RZ, 0x8 ;  /* 0x0000000303027211 */ /* 0x000fc800078f40ff */
[----:B------:R-:W-:-:S05]  /*0100*/  LOP3.LUT R2, R2, 0xffffff00, RZ, 0xc0, !PT ;  /* 0xffffff0002027812 */ /* 0x000fca00078ec0ff */
[----:B------:R-:W-:Y:S02]  /*0110*/  IMAD.IADD R13, R3, 0x1, -R2 ;  /* 0x00000001030d7824 */ /* 0x000fe400078e0a02 */
[----:B------:R-:W3:Y:S02]  /*0120*/  LDC.64 R2, c[0x0][0x210] ;  /* 0x00008400ff027b82 */ /* 0x000ee40000000a00 */
[----:B--2---:R-:W-:-:S06]  /*0130*/  IMAD.WIDE R6, R13, 0x4, R6 ;  /* 0x000000040d067825 */ /* 0x004fcc00078e0206 */
[----:B------:R-:W2:Y:S01]  /*0140*/  LDG.E.EL R6, desc[UR4][R6.64] ;  /* 0x0000000406067981 */ /* 0x000ea2000c2e1900 */
[----:B-1----:R-:W-:-:S05]  /*0150*/  IMAD.WIDE R4, R13, 0x4, R4 ;  /* 0x000000040d047825 */ /* 0x002fca00078e0204 */
[----:B------:R1:W2:Y:S01]  /*0160*/  LDG.E.EL R12, desc[UR4][R4.64] ;  /* 0x00000004040c7981 */ /* 0x0002a2000c2e1900 */
[----:B----4-:R-:W-:-:S04]  /*0170*/  IMAD.WIDE R8, R13, 0x4, R8 ;  /* 0x000000040d087825 */ /* 0x010fc800078e0208 */
[----:B-----5:R-:W-:Y:S02]  /*0180*/  IMAD.WIDE R10, R13, 0x4, R10 ;  /* 0x000000040d0a7825 */ /* 0x020fe400078e020a */
[----:B------:R4:W5:Y:S02]  /*0190*/  LDG.E.EL R8, desc[UR4][R8.64] ;  /* 0x0000000408087981 */ /* 0x000964000c2e1900 */
[----:B---3--:R-:W-:Y:S02]  /*01a0*/  IMAD.WIDE R2, R0, 0x4, R2 ;  /* 0x0000000400027825 */ /* 0x008fe400078e0202 */
[----:B------:R-:W5:Y:S01]  /*01b0*/  LDG.E.EL R11, desc[UR4][R10.64] ;  /* 0x000000040a0b7981 */ /* 0x000f62000c2e1900 */
[----:B------:R-:W-:Y:S01]  /*01c0*/  HFMA2.MMA R14, -RZ, RZ, 1.625, 0 ;  /* 0x3e800000ff0e7435 */ /* 0x000fe200000001ff */
[----:B-1----:R-:W1:Y:S02]  /*01d0*/  LDC.64 R4, c[0x0][0x238] ;  /* 0x00008e00ff047b82 */ /* 0x002e640000000a00 */
[----:B------:R-:W3:Y:S01]  /*01e0*/  LDG.E.64 R2, desc[UR4][R2.64] ;  /* 0x0000000402027981 */ /* 0x000ee2000c1e1b00 */
[----:B----4-:R-:W-:-:S04]  /*01f0*/  SHF.R.S32.HI R9, RZ, 0x1f, R0 ;  /* 0x0000001fff097819 */ /* 0x010fc80000011400 */
[----:B------:R-:W-:-:S04]  /*0200*/  LEA.HI R9, R9, R0, RZ, 0x14 ;  /* 0x0000000009097211 */ /* 0x000fc800078fa0ff */
[----:B------:R-:W-:Y:S02]  /*0210*/  LOP3.LUT R13, R9, 0xfff00000, RZ, 0xc0, !PT ;  /* 0xfff00000090d7812 */ /* 0x000fe400078ec0ff */
[----:B------:R-:W-:-:S03]  /*0220*/  SHF.R.S32.HI R9, RZ, 0x14, R9 ;  /* 0x00000014ff097819 */ /* 0x000fc60000011409 */
[----:B------:R-:W-:-:S04]  /*0230*/  IMAD.IADD R0, R0, 0x1, -R13 ;  /* 0x0000000100007824 */ /* 0x000fc800078e0a0d */
[----:B------:R-:W-:-:S04]  /*0240*/  IMAD R9, R9, 0x600000, R0 ;  /* 0x0060000009097824 */ /* 0x000fc800078e0200 */
[----:B-1----:R-:W-:-:S04]  /*0250*/  IMAD.WIDE R4, R9, 0x4, R4 ;  /* 0x0000000409047825 */ /* 0x002fc800078e0204 */
[----:B--2---:R-:W-:-:S04]  /*0260*/  FADD R6, R6, 0.0010000000474974513054 ;  /* 0x3a83126f06067421 */ /* 0x004fc80000000000 */
[----:B------:R-:W1:Y:S02]  /*0270*/  MUFU.SQRT R7, R6 ;  /* 0x0000000600077308 */ /* 0x000e640000002000 */
[C---:B-1----:R-:W-:Y:S02]  /*0280*/  FSETP.GT.AND P0, PT, R7.reuse, 8.50705917302346158658e+37, PT ;  /* 0x7e8000000700780b */ /* 0x042fe40003f04000 */
[----:B------:R-:W-:-:S11]  /*0290*/  FSETP.GEU.AND P1, PT, R7, 1.175494350822287508e-38, PT ;  /* 0x008000000700780b */ /* 0x000fd60003f2e000 */
[----:B------:R-:W-:-:S04]  /*02a0*/  @P0 FMUL R7, R7, 0.25 ;  /* 0x3e80000007070820 */ /* 0x000fc80000400000 */
[----:B------:R-:W-:-:S06]  /*02b0*/  @!P1 FMUL R7, R7, 16777216 ;  /* 0x4b80000007079820 */ /* 0x000fcc0000400000 */
[----:B------:R-:W1:Y:S01]  /*02c0*/  MUFU.RCP R7, R7 ;  /* 0x0000000700077308 */ /* 0x000e620000001000 */
[----:B------:R-:W-:Y:S01]  /*02d0*/  FSEL R14, R14, 1, P0 ;  /* 0x3f8000000e0e7808 */ /* 0x000fe20000000000 */
[----:B---3--:R-:W-:-:S04]  /*02e0*/  FADD R2, R2, -R12 ;  /* 0x8000000c02027221 */ /* 0x008fc80000000000 */
[----:B------:R-:W-:Y:S01]  /*02f0*/  @!P1 FMUL R14, R14, 16777216 ;  /* 0x4b8000000e0e9820 */ /* 0x000fe20000400000 */
[----:B------:R-:W-:-:S03]  /*0300*/  FADD R3, R3, -R12 ;  /* 0x8000000c03037221 */ /* 0x000fc60000000000 */
[----:B-1----:R-:W-:-:S04]  /*0310*/  FMUL R14, R7, R14 ;  /* 0x0000000e070e7220 */ /* 0x002fc80000400000 */
[-C--:B------:R-:W-:Y:S01]  /*0320*/  FMUL R2, R2, R14.reuse ;  /* 0x0000000e02027220 */ /* 0x080fe20000400000 */
[----:B------:R-:W-:-:S03]  /*0330*/  FMUL R14, R3, R14 ;  /* 0x0000000e030e7220 */ /* 0x000fc60000400000 */
[C-C-:B-----5:R-:W-:Y:S01]  /*0340*/  FFMA R2, R8.reuse, R2, R11.reuse ;  /* 0x0000000208027223 */ /* 0x160fe2000000000b */
[----:B------:R-:W-:-:S04]  /*0350*/  FFMA R14, R8, R14, R11 ;  /* 0x0000000e080e7223 */ /* 0x000fc8000000000b */
[----:B------:R-:W-:Y:S02]  /*0360*/  FSETP.GEU.AND P0, PT, R2, RZ, PT ;  /* 0x000000ff0200720b */ /* 0x000fe40003f0e000 */
[----:B------:R-:W-:Y:S02]  /*0370*/  FSETP.GEU.AND P1, PT, R14, RZ, PT ;  /* 0x000000ff0e00720b */ /* 0x000fe40003f2e000 */
[----:B------:R-:W-:Y:S02]  /*0380*/  FSEL R2, R2, RZ, P0 ;  /* 0x000000ff02027208 */ /* 0x000fe40000000000 */
[----:B------:R-:W-:-:S05]  /*0390*/  FSEL R3, R14, RZ, P1 ;  /* 0x000000ff0e037208 */ /* 0x000fca0000800000 */
[----:B------:R-:W-:Y:S01]  /*03a0*/  STG.E.64 desc[UR4][R4.64], R2 ;  /* 0x0000000204007986 */ /* 0x000fe2000c101b04 */
[----:B------:R-:W-:Y:S05]  /*03b0*/  EXIT ;  /* 0x000000000000794d */ /* 0x000fea0003800000 */
.L_x_0:
[----:B------:R-:W-:-:S00]  /*03c0*/  BRA `(.L_x_0) ;  /* 0xfffffffc00fc7947 */ /* 0x000fc0000383ffff */
[----:B------:R-:W-:-:S00]  /*03d0*/  NOP ;  /* 0x0000000000007918 */ /* 0x000fc00000000000 */
        /* <DEDUP_REMOVED lines=10> */
.L_x_1:


//--------------------- .nv.global.init           --------------------------
	.section	.nv.global.init,"aw",@progbits
.nv.global.init:
	.type		_$_str,@object
	.size		_$_str,(_$_str_$_2 - _$_str)
_$_str:
        /*0000*/ 	.byte	0x5f, 0x5f, 0x43, 0x55, 0x44, 0x41, 0x5f, 0x46, 0x54, 0x5a, 0x00
	.type		_$_str_$_2,@object
	.size		_$_str_$_2,(.L_1 - _$_str_$_2)
_$_str_$_2:
        /*000b*/ 	.byte	0x5f, 0x5f, 0x43, 0x55, 0x44, 0x41, 0x5f, 0x50, 0x52, 0x45, 0x43, 0x5f, 0x53, 0x51, 0x52, 0x54
        /*001b*/ 	.byte	0x00
.L_1:


//--------------------- .nv.constant0.triton_poi_fused__native_batch_norm_legit_no_training_relu_5 --------------------------
	.section	.nv.constant0.triton_poi_fused__native_batch_norm_legit_no_training_relu_5,"a",@progbits
	.sectionflags	@""
	.align	4
.nv.constant0.triton_poi_fused__native_batch_norm_legit_no_training_relu_5:
	.zero		580
